	.headerflags	@"EF_CUDA_TEXMODE_UNIFIED EF_CUDA_64BIT_ADDRESS EF_CUDA_ACCELERATORS EF_CUDA_SM90 EF_CUDA_VIRTUAL_SM(EF_CUDA_SM90)"
	.elftype	@"ET_EXEC"


//--------------------- .nv.info                  --------------------------
	.section	.nv.info,"",@"SHT_CUDA_INFO"
	.align	4


	//----- nvinfo : EIATTR_REGCOUNT
	.align		4
        /*0000*/ 	.byte	0x04, 0x2f
        /*0002*/ 	.short	(.L_3 - .L_2)
	.align		4
.L_2:
        /*0004*/ 	.word	index@(triton_poi_fused_add_convolution_mul_pow_reciprocal_sin_view_16)
        /*0008*/ 	.word	0x00000018


	//----- nvinfo : EIATTR_MIN_STACK_SIZE
	.align		4
.L_3:
        /*000c*/ 	.byte	0x04, 0x12
        /*000e*/ 	.short	(.L_5 - .L_4)
	.align		4
.L_4:
        /*0010*/ 	.word	index@(triton_poi_fused_add_convolution_mul_pow_reciprocal_sin_view_16)
        /*0014*/ 	.word	0x00000020


	//----- nvinfo : EIATTR_FRAME_SIZE
	.align		4
.L_5:
        /*0018*/ 	.byte	0x04, 0x11
        /*001a*/ 	.short	(.L_7 - .L_6)
	.align		4
.L_6:
        /*001c*/ 	.word	index@(triton_poi_fused_add_convolution_mul_pow_reciprocal_sin_view_16)
        /*0020*/ 	.word	0x00000020


	//----- nvinfo : EIATTR_MIN_STACK_SIZE
	.align		4
.L_7:
        /*0024*/ 	.byte	0x04, 0x12
        /*0026*/ 	.short	(.L_9 - .L_8)
	.align		4
.L_8:
        /*0028*/ 	.word	index@(triton_poi_fused_add_convolution_mul_pow_reciprocal_sin_view_16)
        /*002c*/ 	.word	0x00000020
.L_9:


//--------------------- .nv.info.triton_poi_fused_add_convolution_mul_pow_reciprocal_sin_view_16 --------------------------
	.section	.nv.info.triton_poi_fused_add_convolution_mul_pow_reciprocal_sin_view_16,"",@"SHT_CUDA_INFO"
	.sectionflags	@""
	.align	4


	//----- nvinfo : EIATTR_CUDA_API_VERSION
	.align		4
        /*0000*/ 	.byte	0x04, 0x37
        /*0002*/ 	.short	(.L_11 - .L_10)
.L_10:
        /*0004*/ 	.word	0x0000007c


	//----- nvinfo : EIATTR_KPARAM_INFO
	.align		4
.L_11:
        /*0008*/ 	.byte	0x04, 0x17
        /*000a*/ 	.short	(.L_13 - .L_12)
.L_12:
        /*000c*/ 	.word	0x00000000
        /*0010*/ 	.short	0x0007
        /*0012*/ 	.short	0x0038
        /*0014*/ 	.byte	0x00, 0xf0, 0x11, 0x00


	//----- nvinfo : EIATTR_KPARAM_INFO
	.align		4
.L_13:
        /*0018*/ 	.byte	0x04, 0x17
        /*001a*/ 	.short	(.L_15 - .L_14)
.L_14:
        /*001c*/ 	.word	0x00000000
        /*0020*/ 	.short	0x0006
        /*0022*/ 	.short	0x0030
        /*0024*/ 	.byte	0x00, 0xf4, 0x21, 0x00


	//----- nvinfo : EIATTR_KPARAM_INFO
	.align		4
.L_15:
        /*0028*/ 	.byte	0x04, 0x17
        /*002a*/ 	.short	(.L_17 - .L_16)
.L_16:
        /*002c*/ 	.word	0x00000000
        /*0030*/ 	.short	0x0005
        /*0032*/ 	.short	0x0028
        /*0034*/ 	.byte	0x00, 0xf4, 0x21, 0x00


	//----- nvinfo : EIATTR_KPARAM_INFO
	.align		4
.L_17:
        /*0038*/ 	.byte	0x04, 0x17
        /*003a*/ 	.short	(.L_19 - .L_18)
.L_18:
        /*003c*/ 	.word	0x00000000
        /*0040*/ 	.short	0x0004
        /*0042*/ 	.short	0x0020
        /*0044*/ 	.byte	0x00, 0xf4, 0x21, 0x00


	//----- nvinfo : EIATTR_KPARAM_INFO
	.align		4
.L_19:
        /*0048*/ 	.byte	0x04, 0x17
        /*004a*/ 	.short	(.L_21 - .L_20)
.L_20:
        /*004c*/ 	.word	0x00000000
        /*0050*/ 	.short	0x0003
        /*0052*/ 	.short	0x0018
        /*0054*/ 	.byte	0x00, 0xf4, 0x21, 0x00


	//----- nvinfo : EIATTR_KPARAM_INFO
	.align		4
.L_21:
        /*0058*/ 	.byte	0x04, 0x17
        /*005a*/ 	.short	(.L_23 - .L_22)
.L_22:
        /*005c*/ 	.word	0x00000000
        /*0060*/ 	.short	0x0002
        /*0062*/ 	.short	0x0010
        /*0064*/ 	.byte	0x00, 0xf4, 0x21, 0x00


	//----- nvinfo : EIATTR_KPARAM_INFO
	.align		4
.L_23:
        /*0068*/ 	.byte	0x04, 0x17
        /*006a*/ 	.short	(.L_25 - .L_24)
.L_24:
        /*006c*/ 	.word	0x00000000
        /*0070*/ 	.short	0x0001
        /*0072*/ 	.short	0x0008
        /*0074*/ 	.byte	0x00, 0xf4, 0x21, 0x00


	//----- nvinfo : EIATTR_KPARAM_INFO
	.align		4
.L_25:
        /*0078*/ 	.byte	0x04, 0x17
        /*007a*/ 	.short	(.L_27 - .L_26)
.L_26:
        /*007c*/ 	.word	0x00000000
        /*0080*/ 	.short	0x0000
        /*0082*/ 	.short	0x0000
        /*0084*/ 	.byte	0x00, 0xf4, 0x21, 0x00


	//----- nvinfo : EIATTR_SPARSE_MMA_MASK
	.align		4
.L_27:
        /*0088*/ 	.byte	0x03, 0x50
        /*008a*/ 	.short	0x0000


	//----- nvinfo : EIATTR_MAXREG_COUNT
	.align		4
        /*008c*/ 	.byte	0x03, 0x1b
        /*008e*/ 	.short	0x00ff


	//----- nvinfo : EIATTR_EXIT_INSTR_OFFSETS
	.align		4
        /*0090*/ 	.byte	0x04, 0x1c
        /*0092*/ 	.short	(.L_29 - .L_28)


	//   ....[0]....
.L_28:
        /*0094*/ 	.word	0x00000e90


	//   ....[1]....
        /*0098*/ 	.word	0x00000eb0


	//----- nvinfo : EIATTR_REQNTID
	.align		4
.L_29:
        /*009c*/ 	.byte	0x04, 0x10
        /*009e*/ 	.short	(.L_31 - .L_30)
.L_30:
        /*00a0*/ 	.word	0x00000080
        /*00a4*/ 	.word	0x00000001
        /*00a8*/ 	.word	0x00000001


	//----- nvinfo : EIATTR_CRS_STACK_SIZE
	.align		4
.L_31:
        /*00ac*/ 	.byte	0x04, 0x1e
        /*00ae*/ 	.short	(.L_33 - .L_32)
.L_32:
        /*00b0*/ 	.word	0x00000000


	//----- nvinfo : EIATTR_CBANK_PARAM_SIZE
	.align		4
.L_33:
        /*00b4*/ 	.byte	0x03, 0x19
        /*00b6*/ 	.short	0x003c


	//----- nvinfo : EIATTR_PARAM_CBANK
	.align		4
        /*00b8*/ 	.byte	0x04, 0x0a
        /*00ba*/ 	.short	(.L_35 - .L_34)
	.align		4
.L_34:
        /*00bc*/ 	.word	index@(.nv.constant0.triton_poi_fused_add_convolution_mul_pow_reciprocal_sin_view_16)
        /*00c0*/ 	.short	0x0210
        /*00c2*/ 	.short	0x003c


	//----- nvinfo : EIATTR_SW_WAR
	.align		4
.L_35:
        /*00c4*/ 	.byte	0x04, 0x36
        /*00c6*/ 	.short	(.L_37 - .L_36)
.L_36:
        /*00c8*/ 	.word	0x00000008
.L_37:


//--------------------- .nv.callgraph             --------------------------
	.section	.nv.callgraph,"",@"SHT_CUDA_CALLGRAPH"
	.align	4
	.sectionentsize	8
	.align		4
        /*0000*/ 	.word	0x00000000
	.align		4
        /*0004*/ 	.word	0xffffffff
	.align		4
        /*0008*/ 	.word	0x00000000
	.align		4
        /*000c*/ 	.word	0xfffffffe
	.align		4
        /*0010*/ 	.word	0x00000000
	.align		4
        /*0014*/ 	.word	0xfffffffd
	.align		4
        /*0018*/ 	.word	0x00000000
	.align		4
        /*001c*/ 	.word	0xfffffffc


//--------------------- .nv.constant4             --------------------------
	.section	.nv.constant4,"a",@progbits
	.align	8
	.align		8
.nv.constant4:
        /*0000*/ 	.dword	_$_str
	.align		8
        /*0008*/ 	.dword	__cudart_i2opi_f


//--------------------- .text.triton_poi_fused_add_convolution_mul_pow_reciprocal_sin_view_16 --------------------------
	.section	.text.triton_poi_fused_add_convolution_mul_pow_reciprocal_sin_view_16,"ax",@progbits
	.align	128
        .global         triton_poi_fused_add_convolution_mul_pow_reciprocal_sin_view_16
        .type           triton_poi_fused_add_convolution_mul_pow_reciprocal_sin_view_16,@function
        .size           triton_poi_fused_add_convolution_mul_pow_reciprocal_sin_view_16,(.L_x_7 - triton_poi_fused_add_convolution_mul_pow_reciprocal_sin_view_16)
        .other          triton_poi_fused_add_convolution_mul_pow_reciprocal_sin_view_16,@"STO_CUDA_ENTRY STV_DEFAULT"
triton_poi_fused_add_convolution_mul_pow_reciprocal_sin_view_16:
.text.triton_poi_fused_add_convolution_mul_pow_reciprocal_sin_view_16:
[----:B------:R-:W0:Y:S01]  /*0000*/  LDC R1, c[0x0][0x28] ;  /* 0x00000a00ff017b82 */ /* 0x000e220000000800 */
[----:B------:R-:W1:Y:S07]  /*0010*/  S2R R0, SR_TID.X ;  /* 0x0000000000007919 */ /* 0x000e6e0000002100 */
[----:B------:R-:W2:Y:S01]  /*0020*/  LDC.64 R14, c[0x0][0x210] ;  /* 0x00008400ff0e7b82 */ /* 0x000ea20000000a00 */
[----:B------:R-:W-:Y:S02]  /*0030*/  CS2R R6, SRZ ;  /* 0x0000000000067805 */ /* 0x000fe4000001ff00 */
[----:B------:R-:W-:Y:S01]  /*0040*/  CS2R R4, SRZ ;  /* 0x0000000000047805 */ /* 0x000fe2000001ff00 */
[----:B------:R-:W3:Y:S01]  /*0050*/  S2R R11, SR_CTAID.X ;  /* 0x00000000000b7919 */ /* 0x000ee20000002500 */
[----:B------:R-:W-:Y:S01]  /*0060*/  CS2R R2, SRZ ;  /* 0x0000000000027805 */ /* 0x000fe2000001ff00 */
[----:B------:R-:W-:Y:S01]  /*0070*/  ULDC.64 UR4, c[0x0][0x208] ;  /* 0x0000820000047ab9 */ /* 0x000fe20000000a00 */
[----:B0-----:R-:W-:Y:S01]  /*0080*/  VIADD R1, R1, 0xffffffe0 ;  /* 0xffffffe001017836 */ /* 0x001fe20000000000 */
[----:B------:R-:W0:Y:S08]  /*0090*/  LDC.64 R16, c[0x0][0x218] ;  /* 0x00008600ff107b82 */ /* 0x000e300000000a00 */
[----:B------:R-:W4:Y:S08]  /*00a0*/  LDC.64 R8, c[0x0][0x220] ;  /* 0x00008800ff087b82 */ /* 0x000f300000000a00 */
[----:B------:R-:W5:Y:S01]  /*00b0*/  LDC.64 R12, c[0x0][0x228] ;  /* 0x00008a00ff0c7b82 */ /* 0x000f620000000a00 */
[----:B-1----:R-:W-:-:S07]  /*00c0*/  IMAD.SHL.U32 R0, R0, 0x2, RZ ;  /* 0x0000000200007824 */ /* 0x002fce00078e00ff */
[----:B------:R-:W1:Y:S01]  /*00d0*/  LDC.64 R20, c[0x0][0x230] ;  /* 0x00008c00ff147b82 */ /* 0x000e620000000a00 */
[----:B------:R-:W-:-:S05]  /*00e0*/  LOP3.LUT R0, R0, 0xfe, RZ, 0xc0, !PT ;  /* 0x000000fe00007812 */ /* 0x000fca00078ec0ff */
[----:B---3--:R-:W-:-:S04]  /*00f0*/  IMAD R11, R11, 0x100, R0 ;  /* 0x000001000b0b7824 */ /* 0x008fc800078e0200 */
[C---:B--2---:R-:W-:Y:S01]  /*0100*/  IMAD.WIDE R14, R11.reuse, 0x4, R14 ;  /* 0x000000040b0e7825 */ /* 0x044fe200078e020e */
[C---:B------:R-:W-:Y:S01]  /*0110*/  ISETP.GE.AND P1, PT, R11.reuse, 0x100, PT ;  /* 0x000001000b00780c */ /* 0x040fe20003f26270 */
[----:B-----5:R-:W2:Y:S02]  /*0120*/  LDG.E R13, desc[UR4][R12.64] ;  /* 0x000000040c0d7981 */ /* 0x020ea4000c1e1900 */
[----:B0-----:R-:W-:-:S04]  /*0130*/  IMAD.WIDE R16, R11, 0x4, R16 ;  /* 0x000000040b107825 */ /* 0x001fc800078e0210 */
[----:B----4-:R-:W-:Y:S01]  /*0140*/  IMAD.WIDE R18, R11, 0x4, R8 ;  /* 0x000000040b127825 */ /* 0x010fe200078e0208 */
[----:B-1----:R-:W3:Y:S05]  /*0150*/  LDG.E R10, desc[UR4][R20.64] ;  /* 0x00000004140a7981 */ /* 0x002eea000c1e1900 */
[----:B------:R-:W4:Y:S04]  /*0160*/  @!P1 LDG.E.64 R6, desc[UR4][R14.64] ;  /* 0x000000040e069981 */ /* 0x000f28000c1e1b00 */
[----:B------:R-:W4:Y:S04]  /*0170*/  @!P1 LDG.E.64 R4, desc[UR4][R16.64] ;  /* 0x0000000410049981 */ /* 0x000f28000c1e1b00 */
[----:B------:R-:W2:Y:S01]  /*0180*/  @!P1 LDG.E.64 R2, desc[UR4][R18.64] ;  /* 0x0000000412029981 */ /* 0x000ea2000c1e1b00 */
[----:B------:R-:W-:Y:S01]  /*0190*/  BSSY B0, `(.L_x_0) ;  /* 0x000004c000007945 */ /* 0x000fe20003800000 */
[----:B----4-:R-:W-:Y:S01]  /*01a0*/  FADD R4, R4, R6 ;  /* 0x0000000604047221 */ /* 0x010fe20000000000 */
[----:B--2---:R-:W-:-:S04]  /*01b0*/  FADD R9, R13, R2 ;  /* 0x000000020d097221 */ /* 0x004fc80000000000 */
[----:B------:R-:W-:-:S04]  /*01c0*/  FADD R8, R4, R9 ;  /* 0x0000000904087221 */ /* 0x000fc80000000000 */
[----:B---3--:R-:W-:-:S04]  /*01d0*/  FMUL R9, R10, R8 ;  /* 0x000000080a097220 */ /* 0x008fc80000400000 */
[----:B------:R-:W-:-:S06]  /*01e0*/  FMUL R0, R9, 0.63661974668502807617 ;  /* 0x3f22f98309007820 */ /* 0x000fcc0000400000 */
[----:B------:R-:W0:Y:S01]  /*01f0*/  F2I.FTZ.NTZ R0, R0 ;  /* 0x0000000000007305 */ /* 0x000e220000213100 */
[----:B------:R-:W-:-:S05]  /*0200*/  FADD.FTZ R4, |R9|, -RZ ;  /* 0x800000ff09047221 */ /* 0x000fca0000010200 */
[----:B------:R-:W-:Y:S02]  /*0210*/  FSETP.GE.AND P0, PT, R4, 105615, PT ;  /* 0x47ce47800400780b */ /* 0x000fe40003f06000 */
[----:B0-----:R-:W-:-:S05]  /*0220*/  I2FP.F32.S32 R2, R0 ;  /* 0x0000000000027245 */ /* 0x001fca0000201400 */
[----:B------:R-:W-:-:S04]  /*0230*/  FFMA.FTZ R15, R2, -1.5707962512969970703, R9 ;  /* 0xbfc90fda020f7823 */ /* 0x000fc80000010009 */
[C---:B------:R-:W-:Y:S01]  /*0240*/  FFMA.FTZ R15, R2.reuse, -7.5497894158615963534e-08, R15 ;  /* 0xb3a22168020f7823 */ /* 0x040fe2000001000f */
[----:B------:R-:W-:Y:S01]  /*0250*/  FADD R12, R5, R7 ;  /* 0x00000007050c7221 */ /* 0x000fe20000000000 */
[----:B------:R-:W-:Y:S02]  /*0260*/  FADD R13, R13, R3 ;  /* 0x000000030d0d7221 */ /* 0x000fe40000000000 */
[----:B------:R-:W-:Y:S01]  /*0270*/  FFMA.FTZ R2, R2, -5.3903029534742383927e-15, R15 ;  /* 0xa7c234c502027823 */ /* 0x000fe2000001000f */
[----:B------:R-:W-:Y:S06]  /*0280*/  @!P0 BRA `(.L_x_1) ;  /* 0x0000000000f08947 */ /* 0x000fec0003800000 */
[----:B------:R-:W-:-:S13]  /*0290*/  FSETP.NEU.AND P0, PT, R4, +INF , PT ;  /* 0x7f8000000400780b */ /* 0x000fda0003f0d000 */
[----:B------:R-:W-:Y:S01]  /*02a0*/  @!P0 FMUL.FTZ R2, RZ, R9 ;  /* 0x00000009ff028220 */ /* 0x000fe20000410000 */
[----:B------:R-:W-:Y:S01]  /*02b0*/  @!P0 MOV R0, RZ ;  /* 0x000000ff00008202 */ /* 0x000fe20000000f00 */
[----:B------:R-:W-:Y:S06]  /*02c0*/  @!P0 BRA `(.L_x_1) ;  /* 0x0000000000e08947 */ /* 0x000fec0003800000 */
[----:B------:R-:W-:Y:S01]  /*02d0*/  SHF.R.U32.HI R17, RZ, 0x17, R9 ;  /* 0x00000017ff117819 */ /* 0x000fe20000011609 */
[----:B------:R-:W-:Y:S01]  /*02e0*/  IMAD.SHL.U32 R3, R9, 0x100, RZ ;  /* 0x0000010009037824 */ /* 0x000fe200078e00ff */
[----:B------:R-:W-:Y:S01]  /*02f0*/  ULDC.64 UR6, c[0x4][0x8] ;  /* 0x0100020000067ab9 */ /* 0x000fe20000000a00 */
[----:B------:R-:W-:Y:S01]  /*0300*/  IMAD.MOV.U32 R0, RZ, RZ, RZ ;  /* 0x000000ffff007224 */ /* 0x000fe200078e00ff */
[----:B------:R-:W-:Y:S01]  /*0310*/  LOP3.LUT R2, R17, 0xe0, RZ, 0xc0, !PT ;  /* 0x000000e011027812 */ /* 0x000fe200078ec0ff */
[----:B------:R-:W-:Y:S01]  /*0320*/  IMAD.MOV.U32 R5, RZ, RZ, RZ ;  /* 0x000000ffff057224 */ /* 0x000fe200078e00ff */
[----:B------:R-:W-:Y:S01]  /*0330*/  LOP3.LUT R3, R3, 0x80000000, RZ, 0xfc, !PT ;  /* 0x8000000003037812 */ /* 0x000fe200078efcff */
[----:B------:R-:W-:Y:S01]  /*0340*/  IMAD.MOV.U32 R16, RZ, RZ, RZ ;  /* 0x000000ffff107224 */ /* 0x000fe200078e00ff */
[----:B------:R-:W-:Y:S01]  /*0350*/  IADD3 R4, R2, -0x80, RZ ;  /* 0xffffff8002047810 */ /* 0x000fe20007ffe0ff */
[----:B------:R-:W-:-:S03]  /*0360*/  IMAD.MOV.U32 R2, RZ, RZ, R1 ;  /* 0x000000ffff027224 */ /* 0x000fc600078e0001 */
[----:B------:R-:W-:-:S07]  /*0370*/  SHF.R.U32.HI R4, RZ, 0x5, R4 ;  /* 0x00000005ff047819 */ /* 0x000fce0000011604 */
.L_x_2:
[----:B------:R-:W-:-:S04]  /*0380*/  IADD3 R14, P0, R5, UR6, RZ ;  /* 0x00000006050e7c10 */ /* 0x000fc8000ff1e0ff */
[----:B------:R-:W-:-:S06]  /*0390*/  IADD3.X R15, R16, UR7, RZ, P0, !PT ;  /* 0x00000007100f7c10 */ /* 0x000fcc00087fe4ff */
[----:B------:R-:W2:Y:S01]  /*03a0*/  LDG.E.CONSTANT R15, desc[UR4][R14.64] ;  /* 0x000000040e0f7981 */ /* 0x000ea2000c1e9900 */
[----:B------:R-:W-:Y:S01]  /*03b0*/  IADD3 R5, P2, R5, 0x4, RZ ;  /* 0x0000000405057810 */ /* 0x000fe20007f5e0ff */
[----:B------:R-:W-:Y:S01]  /*03c0*/  HFMA2.MMA R7, -RZ, RZ, 0, 0 ;  /* 0x00000000ff077435 */ /* 0x000fe200000001ff */
[----:B------:R-:W-:Y:S02]  /*03d0*/  IMAD.MOV.U32 R6, RZ, RZ, R0 ;  /* 0x000000ffff067224 */ /* 0x000fe400078e0000 */
[----:B------:R-:W-:Y:S01]  /*03e0*/  ISETP.NE.U32.AND P0, PT, R5, 0x18, PT ;  /* 0x000000180500780c */ /* 0x000fe20003f05070 */
[----:B------:R-:W-:-:S05]  /*03f0*/  IMAD.X R16, RZ, RZ, R16, P2 ;  /* 0x000000ffff107224 */ /* 0x000fca00010e0610 */
[----:B------:R-:W-:Y:S01]  /*0400*/  ISETP.NE.AND.EX P0, PT, R16, RZ, PT, P0 ;  /* 0x000000ff1000720c */ /* 0x000fe20003f05300 */
[----:B--2---:R-:W-:-:S04]  /*0410*/  IMAD.WIDE.U32 R6, R3, R15, R6 ;  /* 0x0000000f03067225 */ /* 0x004fc800078e0006 */
[----:B------:R-:W-:Y:S01]  /*0420*/  IMAD.MOV.U32 R0, RZ, RZ, R7 ;  /* 0x000000ffff007224 */ /* 0x000fe200078e0007 */
[----:B------:R0:W-:Y:S02]  /*0430*/  STL [R2], R6 ;  /* 0x0000000602007387 */ /* 0x0001e40000100800 */
[----:B0-----:R-:W-:-:S05]  /*0440*/  VIADD R2, R2, 0x4 ;  /* 0x0000000402027836 */ /* 0x001fca0000000000 */
[----:B------:R-:W-:Y:S05]  /*0450*/  @P0 BRA `(.L_x_2) ;  /* 0xfffffffc00c80947 */ /* 0x000fea000383ffff */
[----:B------:R-:W-:Y:S01]  /*0460*/  LOP3.LUT P0, R6, R17, 0x1f, RZ, 0xc0, !PT ;  /* 0x0000001f11067812 */ /* 0x000fe2000780c0ff */
[----:B------:R-:W-:Y:S01]  /*0470*/  IMAD R15, R4, -0x4, R1 ;  /* 0xfffffffc040f7824 */ /* 0x000fe200078e0201 */
[----:B------:R0:W-:Y:S04]  /*0480*/  STL [R1+0x18], R0 ;  /* 0x0000180001007387 */ /* 0x0001e80000100800 */
[----:B------:R-:W2:Y:S04]  /*0490*/  LDL R2, [R15+0x18] ;  /* 0x000018000f027983 */ /* 0x000ea80000100800 */
[----:B------:R-:W3:Y:S04]  /*04a0*/  LDL R3, [R15+0x14] ;  /* 0x000014000f037983 */ /* 0x000ee80000100800 */
[----:B------:R-:W4:Y:S01]  /*04b0*/  @P0 LDL R7, [R15+0x10] ;  /* 0x000010000f070983 */ /* 0x000f220000100800 */
[----:B------:R-:W-:Y:S01]  /*04c0*/  @P0 IADD3 R4, -R6, 0x20, RZ ;  /* 0x0000002006040810 */ /* 0x000fe20007ffe1ff */
[----:B------:R-:W-:Y:S01]  /*04d0*/  UMOV UR6, 0x54442d19 ;  /* 0x54442d1900067882 */ /* 0x000fe20000000000 */
[----:B------:R-:W-:Y:S01]  /*04e0*/  UMOV UR7, 0x3bf921fb ;  /* 0x3bf921fb00077882 */ /* 0x000fe20000000000 */
[----:B--2---:R-:W-:-:S02]  /*04f0*/  @P0 SHF.L.U32 R5, R2, R6, RZ ;  /* 0x0000000602050219 */ /* 0x004fc400000006ff */
[----:B---3--:R-:W-:Y:S02]  /*0500*/  @P0 SHF.L.U32 R6, R3, R6, RZ ;  /* 0x0000000603060219 */ /* 0x008fe400000006ff */
[-C--:B----4-:R-:W-:Y:S02]  /*0510*/  @P0 SHF.R.U32.HI R7, RZ, R4.reuse, R7 ;  /* 0x00000004ff070219 */ /* 0x090fe40000011607 */
[----:B------:R-:W-:-:S03]  /*0520*/  @P0 SHF.R.U32.HI R4, RZ, R4, R3 ;  /* 0x00000004ff040219 */ /* 0x000fc60000011603 */
[----:B------:R-:W-:Y:S01]  /*0530*/  @P0 IMAD.IADD R3, R6, 0x1, R7 ;  /* 0x0000000106030824 */ /* 0x000fe200078e0207 */
[----:B------:R-:W-:-:S04]  /*0540*/  @P0 IADD3 R2, R5, R4, RZ ;  /* 0x0000000405020210 */ /* 0x000fc80007ffe0ff */
[C---:B------:R-:W-:Y:S01]  /*0550*/  SHF.L.W.U32.HI R14, R3.reuse, 0x2, R2 ;  /* 0x00000002030e7819 */ /* 0x040fe20000010e02 */
[----:B------:R-:W-:-:S03]  /*0560*/  IMAD.SHL.U32 R3, R3, 0x4, RZ ;  /* 0x0000000403037824 */ /* 0x000fc600078e00ff */
[----:B0-----:R-:W-:-:S04]  /*0570*/  SHF.R.S32.HI R0, RZ, 0x1f, R14 ;  /* 0x0000001fff007819 */ /* 0x001fc8000001140e */
[C---:B------:R-:W-:Y:S02]  /*0580*/  LOP3.LUT R6, R0.reuse, R3, RZ, 0x3c, !PT ;  /* 0x0000000300067212 */ /* 0x040fe400078e3cff */
[----:B------:R-:W-:-:S04]  /*0590*/  LOP3.LUT R7, R0, R14, RZ, 0x3c, !PT ;  /* 0x0000000e00077212 */ /* 0x000fc800078e3cff */
[----:B------:R-:W0:Y:S01]  /*05a0*/  I2F.F64.S64 R4, R6 ;  /* 0x0000000600047312 */ /* 0x000e220000301c00 */
[----:B------:R-:W-:Y:S02]  /*05b0*/  SHF.R.U32.HI R0, RZ, 0x1e, R2 ;  /* 0x0000001eff007819 */ /* 0x000fe40000011602 */
[----:B------:R-:W-:Y:S01]  /*05c0*/  ISETP.GE.AND P0, PT, R9, RZ, PT ;  /* 0x000000ff0900720c */ /* 0x000fe20003f06270 */
[----:B0-----:R-:W-:Y:S01]  /*05d0*/  DMUL R4, R4, UR6 ;  /* 0x0000000604047c28 */ /* 0x001fe20008000000 */
[C---:B------:R-:W-:Y:S02]  /*05e0*/  LEA.HI R0, R14.reuse, R0, RZ, 0x1 ;  /* 0x000000000e007211 */ /* 0x040fe400078f08ff */
[----:B------:R-:W-:-:S07]  /*05f0*/  LOP3.LUT R9, R14, R9, RZ, 0x3c, !PT ;  /* 0x000000090e097212 */ /* 0x000fce00078e3cff */
[----:B------:R-:W0:Y:S01]  /*0600*/  F2F.F32.F64 R4, R4 ;  /* 0x0000000400047310 */ /* 0x000e220000301000 */
[----:B------:R-:W-:Y:S01]  /*0610*/  IMAD.MOV R2, RZ, RZ, -R0 ;  /* 0x000000ffff027224 */ /* 0x000fe200078e0a00 */
[----:B------:R-:W-:-:S04]  /*0620*/  ISETP.GE.AND P2, PT, R9, RZ, PT ;  /* 0x000000ff0900720c */ /* 0x000fc80003f46270 */
[----:B------:R-:W-:Y:S02]  /*0630*/  @!P0 MOV R0, R2 ;  /* 0x0000000200008202 */ /* 0x000fe40000000f00 */
[----:B0-----:R-:W-:-:S07]  /*0640*/  FSEL R2, -R4, R4, !P2 ;  /* 0x0000000404027208 */ /* 0x001fce0005000100 */
.L_x_1:
[----:B------:R-:W-:Y:S05]  /*0650*/  BSYNC B0 ;  /* 0x0000000000007941 */ /* 0x000fea0003800000 */
.L_x_0:
[----:B------:R-:W-:Y:S01]  /*0660*/  LOP3.LUT R3, R0, 0x1, RZ, 0xc0, !PT ;  /* 0x0000000100037812 */ /* 0x000fe200078ec0ff */
[----:B------:R-:W-:Y:S01]  /*0670*/  FADD R9, R12, R13 ;  /* 0x0000000d0c097221 */ /* 0x000fe20000000000 */
[----:B------:R-:W-:Y:S01]  /*0680*/  FMUL.FTZ R13, R2, R2 ;  /* 0x00000002020d7220 */ /* 0x000fe20000410000 */
[----:B------:R-:W-:Y:S01]  /*0690*/  IMAD.MOV.U32 R5, RZ, RZ, 0x3c0885e4 ;  /* 0x3c0885e4ff057424 */ /* 0x000fe200078e00ff */
[----:B------:R-:W-:Y:S01]  /*06a0*/  ISETP.NE.U32.AND P0, PT, R3, 0x1, PT ;  /* 0x000000010300780c */ /* 0x000fe20003f05070 */
[----:B------:R-:W-:Y:S01]  /*06b0*/  FMUL R12, R10, R9 ;  /* 0x000000090a0c7220 */ /* 0x000fe20000400000 */
[----:B------:R-:W-:Y:S01]  /*06c0*/  IMAD.MOV.U32 R4, RZ, RZ, -0x46b2bead ;  /* 0xb94d4153ff047424 */ /* 0x000fe200078e00ff */
[----:B------:R-:W-:Y:S01]  /*06d0*/  LOP3.LUT P2, RZ, R0, 0x2, RZ, 0xc0, !PT ;  /* 0x0000000200ff7812 */ /* 0x000fe2000784c0ff */
[----:B------:R-:W-:Y:S01]  /*06e0*/  BSSY B0, `(.L_x_3) ;  /* 0x0000052000007945 */ /* 0x000fe20003800000 */
[----:B------:R-:W-:Y:S01]  /*06f0*/  FMUL R3, R12, 0.63661974668502807617 ;  /* 0x3f22f9830c037820 */ /* 0x000fe20000400000 */
[----:B------:R-:W-:-:S05]  /*0700*/  FSEL R0, R2, 1, P0 ;  /* 0x3f80000002007808 */ /* 0x000fca0000000000 */
[----:B------:R-:W0:Y:S02]  /*0710*/  F2I.FTZ.NTZ R3, R3 ;  /* 0x0000000300037305 */ /* 0x000e240000213100 */
[----:B------:R-:W-:Y:S01]  /*0720*/  @!P0 IMAD.MOV.U32 R6, RZ, RZ, 0x37cbac00 ;  /* 0x37cbac00ff068424 */ /* 0x000fe200078e00ff */
[----:B------:R-:W-:-:S03]  /*0730*/  @!P0 MOV R5, 0x3d2aaabb ;  /* 0x3d2aaabb00058802 */ /* 0x000fc60000000f00 */
[C---:B------:R-:W-:Y:S01]  /*0740*/  @!P0 FFMA.FTZ R4, R13.reuse, R6, -0.0013887860113754868507 ;  /* 0xbab607ed0d048423 */ /* 0x040fe20000010006 */
[----:B------:R-:W-:Y:S02]  /*0750*/  IMAD.MOV.U32 R6, RZ, RZ, -0x41d55558 ;  /* 0xbe2aaaa8ff067424 */ /* 0x000fe400078e00ff */
[----:B------:R-:W-:Y:S02]  /*0760*/  @!P0 IMAD.MOV.U32 R6, RZ, RZ, -0x41000001 ;  /* 0xbeffffffff068424 */ /* 0x000fe400078e00ff */
[----:B------:R-:W-:Y:S01]  /*0770*/  FFMA.FTZ R5, R13, R4, R5 ;  /* 0x000000040d057223 */ /* 0x000fe20000010005 */
[----:B------:R-:W-:-:S03]  /*0780*/  FADD.FTZ R4, |R12|, -RZ ;  /* 0x800000ff0c047221 */ /* 0x000fc60000010200 */
[C---:B------:R-:W-:Y:S01]  /*0790*/  FFMA.FTZ R5, R13.reuse, R5, R6 ;  /* 0x000000050d057223 */ /* 0x040fe20000010006 */
[----:B0-----:R-:W-:Y:S01]  /*07a0*/  I2FP.F32.S32 R7, R3 ;  /* 0x0000000300077245 */ /* 0x001fe20000201400 */
[----:B------:R-:W-:Y:S01]  /*07b0*/  FFMA.FTZ R13, R13, R0, RZ ;  /* 0x000000000d0d7223 */ /* 0x000fe200000100ff */
[----:B------:R-:W-:-:S03]  /*07c0*/  FSETP.GE.AND P0, PT, R4, 105615, PT ;  /* 0x47ce47800400780b */ /* 0x000fc60003f06000 */
[----:B------:R-:W-:Y:S01]  /*07d0*/  FFMA.FTZ R2, R7, -1.5707962512969970703, R12 ;  /* 0xbfc90fda07027823 */ /* 0x000fe2000001000c */
[----:B------:R-:W-:Y:S01]  /*07e0*/  FFMA.FTZ R0, R13, R5, R0 ;  /* 0x000000050d007223 */ /* 0x000fe20000010000 */
[----:B------:R-:W-:Y:S02]  /*07f0*/  FADD R13, R10, 9.9999997171806853657e-10 ;  /* 0x3089705f0a0d7421 */ /* 0x000fe40000000000 */
[----:B------:R-:W-:Y:S01]  /*0800*/  FFMA.FTZ R2, R7, -7.5497894158615963534e-08, R2 ;  /* 0xb3a2216807027823 */ /* 0x000fe20000010002 */
[----:B------:R-:W-:-:S03]  /*0810*/  @P2 FFMA.FTZ R0, R0, -1, RZ ;  /* 0xbf80000000002823 */ /* 0x000fc600000100ff */
[----:B------:R-:W-:Y:S02]  /*0820*/  FFMA.FTZ R7, R7, -5.3903029534742383927e-15, R2 ;  /* 0xa7c234c507077823 */ /* 0x000fe40000010002 */
[----:B------:R-:W-:Y:S05]  /*0830*/  @!P0 BRA `(.L_x_4) ;  /* 0x0000000000f08947 */ /* 0x000fea0003800000 */
[----:B------:R-:W-:-:S13]  /*0840*/  FSETP.NEU.AND P0, PT, R4, +INF , PT ;  /* 0x7f8000000400780b */ /* 0x000fda0003f0d000 */
[----:B------:R-:W-:Y:S01]  /*0850*/  @!P0 FMUL.FTZ R7, RZ, R12 ;  /* 0x0000000cff078220 */ /* 0x000fe20000410000 */
[----:B------:R-:W-:Y:S01]  /*0860*/  @!P0 IMAD.MOV.U32 R3, RZ, RZ, RZ ;  /* 0x000000ffff038224 */ /* 0x000fe200078e00ff */
[----:B------:R-:W-:Y:S06]  /*0870*/  @!P0 BRA `(.L_x_4) ;  /* 0x0000000000e08947 */ /* 0x000fec0003800000 */
[----:B------:R-:W-:Y:S01]  /*0880*/  SHF.R.U32.HI R17, RZ, 0x17, R12 ;  /* 0x00000017ff117819 */ /* 0x000fe2000001160c */
[----:B------:R-:W-:Y:S01]  /*0890*/  HFMA2.MMA R16, -RZ, RZ, 0, 0 ;  /* 0x00000000ff107435 */ /* 0x000fe200000001ff */
[----:B------:R-:W-:Y:S01]  /*08a0*/  SHF.L.U32 R5, R12, 0x8, RZ ;  /* 0x000000080c057819 */ /* 0x000fe200000006ff */
[----:B------:R-:W-:Y:S01]  /*08b0*/  IMAD.MOV.U32 R2, RZ, RZ, RZ ;  /* 0x000000ffff027224 */ /* 0x000fe200078e00ff */
[----:B------:R-:W-:Y:S01]  /*08c0*/  LOP3.LUT R3, R17, 0xe0, RZ, 0xc0, !PT ;  /* 0x000000e011037812 */ /* 0x000fe200078ec0ff */
[----:B------:R-:W-:Y:S01]  /*08d0*/  IMAD.MOV.U32 R10, RZ, RZ, RZ ;  /* 0x000000ffff0a7224 */ /* 0x000fe200078e00ff */
[----:B------:R-:W-:Y:S01]  /*08e0*/  LOP3.LUT R5, R5, 0x80000000, RZ, 0xfc, !PT ;  /* 0x8000000005057812 */ /* 0x000fe200078efcff */
[----:B------:R-:W-:Y:S02]  /*08f0*/  ULDC.64 UR6, c[0x4][0x8] ;  /* 0x0100020000067ab9 */ /* 0x000fe40000000a00 */
[----:B------:R-:W-:Y:S02]  /*0900*/  VIADD R4, R3, 0xffffff80 ;  /* 0xffffff8003047836 */ /* 0x000fe40000000000 */
[----:B------:R-:W-:-:S03]  /*0910*/  IMAD.MOV.U32 R3, RZ, RZ, R1 ;  /* 0x000000ffff037224 */ /* 0x000fc600078e0001 */
[----:B------:R-:W-:-:S07]  /*0920*/  SHF.R.U32.HI R4, RZ, 0x5, R4 ;  /* 0x00000005ff047819 */ /* 0x000fce0000011604 */
.L_x_5:
[----:B------:R-:W-:-:S04]  /*0930*/  IADD3 R14, P0, R10, UR6, RZ ;  /* 0x000000060a0e7c10 */ /* 0x000fc8000ff1e0ff */
[----:B------:R-:W-:-:S06]  /*0940*/  IADD3.X R15, R16, UR7, RZ, P0, !PT ;  /* 0x00000007100f7c10 */ /* 0x000fcc00087fe4ff */
[----:B------:R-:W2:Y:S01]  /*0950*/  LDG.E.CONSTANT R15, desc[UR4][R14.64] ;  /* 0x000000040e0f7981 */ /* 0x000ea2000c1e9900 */
[----:B------:R-:W-:Y:S01]  /*0960*/  IADD3 R10, P2, R10, 0x4, RZ ;  /* 0x000000040a0a7810 */ /* 0x000fe20007f5e0ff */
[----:B------:R-:W-:Y:S02]  /*0970*/  IMAD.MOV.U32 R6, RZ, RZ, R2 ;  /* 0x000000ffff067224 */ /* 0x000fe400078e0002 */
[----:B------:R-:W-:Y:S01]  /*0980*/  IMAD.MOV.U32 R7, RZ, RZ, RZ ;  /* 0x000000ffff077224 */ /* 0x000fe200078e00ff */
[----:B------:R-:W-:Y:S02]  /*0990*/  ISETP.NE.U32.AND P0, PT, R10, 0x18, PT ;  /* 0x000000180a00780c */ /* 0x000fe40003f05070 */
[----:B------:R-:W-:-:S04]  /*09a0*/  IADD3.X R16, RZ, R16, RZ, P2, !PT ;  /* 0x00000010ff107210 */ /* 0x000fc800017fe4ff */
        /* <DEDUP_REMOVED lines=18> */
[----:B------:R-:W-:Y:S02]  /*0ad0*/  @P0 SHF.R.U32.HI R5, RZ, R5, R4 ;  /* 0x00000005ff050219 */ /* 0x000fe40000011604 */
[----:B------:R-:W-:-:S03]  /*0ae0*/  @P0 IADD3 R4, R7, R10, RZ ;  /* 0x0000000a07040210 */ /* 0x000fc60007ffe0ff */
[----:B------:R-:W-:-:S05]  /*0af0*/  @P0 IMAD.IADD R3, R6, 0x1, R5 ;  /* 0x0000000106030824 */ /* 0x000fca00078e0205 */
[C---:B0-----:R-:W-:Y:S01]  /*0b00*/  SHF.L.W.U32.HI R2, R4.reuse, 0x2, R3 ;  /* 0x0000000204027819 */ /* 0x041fe20000010e03 */
[----:B------:R-:W-:-:S03]  /*0b10*/  IMAD.SHL.U32 R4, R4, 0x4, RZ ;  /* 0x0000000404047824 */ /* 0x000fc600078e00ff */
[----:B------:R-:W-:-:S04]  /*0b20*/  SHF.R.S32.HI R5, RZ, 0x1f, R2 ;  /* 0x0000001fff057819 */ /* 0x000fc80000011402 */
[C---:B------:R-:W-:Y:S02]  /*0b30*/  LOP3.LUT R6, R5.reuse, R4, RZ, 0x3c, !PT ;  /* 0x0000000405067212 */ /* 0x040fe400078e3cff */
[----:B------:R-:W-:-:S04]  /*0b40*/  LOP3.LUT R7, R5, R2, RZ, 0x3c, !PT ;  /* 0x0000000205077212 */ /* 0x000fc800078e3cff */
[----:B------:R-:W0:Y:S01]  /*0b50*/  I2F.F64.S64 R4, R6 ;  /* 0x0000000600047312 */ /* 0x000e220000301c00 */
[----:B------:R-:W-:Y:S02]  /*0b60*/  ISETP.GE.AND P0, PT, R12, RZ, PT ;  /* 0x000000ff0c00720c */ /* 0x000fe40003f06270 */
[----:B------:R-:W-:Y:S01]  /*0b70*/  SHF.R.U32.HI R3, RZ, 0x1e, R3 ;  /* 0x0000001eff037819 */ /* 0x000fe20000011603 */
[----:B0-----:R-:W-:-:S03]  /*0b80*/  DMUL R4, R4, UR6 ;  /* 0x0000000604047c28 */ /* 0x001fc60008000000 */
[C---:B------:R-:W-:Y:S02]  /*0b90*/  LEA.HI R3, R2.reuse, R3, RZ, 0x1 ;  /* 0x0000000302037211 */ /* 0x040fe400078f08ff */
[----:B------:R-:W-:-:S05]  /*0ba0*/  LOP3.LUT R12, R2, R12, RZ, 0x3c, !PT ;  /* 0x0000000c020c7212 */ /* 0x000fca00078e3cff */
[----:B------:R-:W0:Y:S01]  /*0bb0*/  F2F.F32.F64 R4, R4 ;  /* 0x0000000400047310 */ /* 0x000e220000301000 */
[----:B------:R-:W-:Y:S01]  /*0bc0*/  ISETP.GE.AND P2, PT, R12, RZ, PT ;  /* 0x000000ff0c00720c */ /* 0x000fe20003f46270 */
[----:B------:R-:W-:-:S04]  /*0bd0*/  IMAD.MOV R2, RZ, RZ, -R3 ;  /* 0x000000ffff027224 */ /* 0x000fc800078e0a03 */
[----:B------:R-:W-:Y:S01]  /*0be0*/  @!P0 IMAD.MOV.U32 R3, RZ, RZ, R2 ;  /* 0x000000ffff038224 */ /* 0x000fe200078e0002 */
[----:B0-----:R-:W-:-:S07]  /*0bf0*/  FSEL R7, -R4, R4, !P2 ;  /* 0x0000000404077208 */ /* 0x001fce0005000100 */
.L_x_4:
[----:B------:R-:W-:Y:S05]  /*0c00*/  BSYNC B0 ;  /* 0x0000000000007941 */ /* 0x000fea0003800000 */
.L_x_3:
[----:B------:R-:W-:Y:S01]  /*0c10*/  FSETP.GT.AND P2, PT, |R13|, 8.50705917302346158658e+37, PT ;  /* 0x7e8000000d00780b */ /* 0x000fe20003f44200 */
[----:B------:R-:W-:Y:S01]  /*0c20*/  HFMA2.MMA R17, -RZ, RZ, -1.541015625, -0.052001953125 ;  /* 0xbe2aaaa8ff117435 */ /* 0x000fe200000001ff */
[----:B------:R-:W-:Y:S01]  /*0c30*/  LOP3.LUT R2, R3, 0x1, RZ, 0xc0, !PT ;  /* 0x0000000103027812 */ /* 0x000fe200078ec0ff */
[----:B------:R-:W-:Y:S01]  /*0c40*/  IMAD.MOV.U32 R15, RZ, RZ, 0x3c0885e4 ;  /* 0x3c0885e4ff0f7424 */ /* 0x000fe200078e00ff */
[----:B------:R-:W-:Y:S01]  /*0c50*/  FSETP.GEU.AND P3, PT, |R13|, 1.175494350822287508e-38, PT ;  /* 0x008000000d00780b */ /* 0x000fe20003f6e200 */
[----:B------:R-:W-:Y:S01]  /*0c60*/  ULDC.64 UR6, c[0x0][0x238] ;  /* 0x00008e0000067ab9 */ /* 0x000fe20000000a00 */
[----:B------:R-:W-:Y:S01]  /*0c70*/  ISETP.NE.U32.AND P4, PT, R2, 0x1, PT ;  /* 0x000000010200780c */ /* 0x000fe20003f85070 */
[----:B------:R-:W-:Y:S01]  /*0c80*/  FMUL.FTZ R2, R7, R7 ;  /* 0x0000000707027220 */ /* 0x000fe20000410000 */
[----:B------:R-:W-:Y:S01]  /*0c90*/  MOV R5, 0xb94d4153 ;  /* 0xb94d415300057802 */ /* 0x000fe20000000f00 */
[----:B------:R-:W-:Y:S01]  /*0ca0*/  FMUL R0, R0, R0 ;  /* 0x0000000000007220 */ /* 0x000fe20000400000 */
[----:B------:R-:W-:-:S02]  /*0cb0*/  LOP3.LUT P0, RZ, R3, 0x2, RZ, 0xc0, !PT ;  /* 0x0000000203ff7812 */ /* 0x000fc4000780c0ff */
[----:B------:R-:W-:Y:S01]  /*0cc0*/  MOV R6, 0x3e800000 ;  /* 0x3e80000000067802 */ /* 0x000fe20000000f00 */
[----:B------:R-:W-:Y:S01]  /*0cd0*/  @P2 FMUL R13, R13, 0.25 ;  /* 0x3e8000000d0d2820 */ /* 0x000fe20000400000 */
[----:B------:R-:W-:Y:S02]  /*0ce0*/  SHF.R.S32.HI R4, RZ, 0x1f, R11 ;  /* 0x0000001fff047819 */ /* 0x000fe4000001140b */
[----:B------:R-:W-:Y:S01]  /*0cf0*/  FSEL R10, R7, 1, P4 ;  /* 0x3f800000070a7808 */ /* 0x000fe20002000000 */
[----:B------:R-:W-:Y:S01]  /*0d00*/  @!P3 FMUL R13, R13, 16777216 ;  /* 0x4b8000000d0db820 */ /* 0x000fe20000400000 */
[C---:B------:R-:W-:Y:S01]  /*0d10*/  IMAD.SHL.U32 R7, R11.reuse, 0x4, RZ ;  /* 0x000000040b077824 */ /* 0x040fe200078e00ff */
[----:B------:R-:W-:Y:S01]  /*0d20*/  FSEL R6, R6, 1, P2 ;  /* 0x3f80000006067808 */ /* 0x000fe20001000000 */
[----:B------:R-:W-:Y:S01]  /*0d30*/  @!P4 IMAD.MOV.U32 R19, RZ, RZ, 0x37cbac00 ;  /* 0x37cbac00ff13c424 */ /* 0x000fe200078e00ff */
[----:B------:R-:W-:Y:S01]  /*0d40*/  SHF.L.U64.HI R3, R11, 0x2, R4 ;  /* 0x000000020b037819 */ /* 0x000fe20000010204 */
[----:B------:R-:W-:Y:S01]  /*0d50*/  @!P4 IMAD.MOV.U32 R15, RZ, RZ, 0x3d2aaabb ;  /* 0x3d2aaabbff0fc424 */ /* 0x000fe200078e00ff */
[----:B------:R-:W0:Y:S01]  /*0d60*/  MUFU.RCP R13, R13 ;  /* 0x0000000d000d7308 */ /* 0x000e220000001000 */
[----:B------:R-:W-:Y:S01]  /*0d70*/  @!P4 FFMA.FTZ R5, R2, R19, -0.0013887860113754868507 ;  /* 0xbab607ed0205c423 */ /* 0x000fe20000010013 */
[----:B------:R-:W-:-:S02]  /*0d80*/  @!P4 IMAD.MOV.U32 R17, RZ, RZ, -0x41000001 ;  /* 0xbeffffffff11c424 */ /* 0x000fc400078e00ff */
[C---:B------:R-:W-:Y:S01]  /*0d90*/  FFMA.FTZ R11, R2.reuse, R10, RZ ;  /* 0x0000000a020b7223 */ /* 0x040fe200000100ff */
[----:B------:R-:W-:Y:S01]  /*0da0*/  IADD3 R4, P2, R7, UR6, RZ ;  /* 0x0000000607047c10 */ /* 0x000fe2000ff5e0ff */
[----:B------:R-:W-:Y:S01]  /*0db0*/  FFMA.FTZ R5, R2, R5, R15 ;  /* 0x0000000502057223 */ /* 0x000fe2000001000f */
[----:B------:R-:W-:-:S03]  /*0dc0*/  @!P3 FMUL R6, R6, 16777216 ;  /* 0x4b8000000606b820 */ /* 0x000fc60000400000 */
[----:B------:R-:W-:-:S04]  /*0dd0*/  FFMA.FTZ R5, R2, R5, R17 ;  /* 0x0000000502057223 */ /* 0x000fc80000010011 */
[----:B------:R-:W-:Y:S01]  /*0de0*/  FFMA.FTZ R2, R11, R5, R10 ;  /* 0x000000050b027223 */ /* 0x000fe2000001000a */
[----:B------:R-:W-:Y:S01]  /*0df0*/  IADD3.X R5, R3, UR7, RZ, P2, !PT ;  /* 0x0000000703057c10 */ /* 0x000fe200097fe4ff */
[----:B------:R-:W-:Y:S01]  /*0e00*/  ULDC.64 UR6, c[0x0][0x240] ;  /* 0x0000900000067ab9 */ /* 0x000fe20000000a00 */
[----:B0-----:R-:W-:Y:S01]  /*0e10*/  FMUL R13, R13, R6 ;  /* 0x000000060d0d7220 */ /* 0x001fe20000400000 */
[----:B------:R-:W-:Y:S01]  /*0e20*/  @P0 FFMA.FTZ R2, R2, -1, RZ ;  /* 0xbf80000002020823 */ /* 0x000fe200000100ff */
[----:B------:R-:W-:Y:S01]  /*0e30*/  IADD3 R6, P0, R7, UR6, RZ ;  /* 0x0000000607067c10 */ /* 0x000fe2000ff1e0ff */
[----:B------:R0:W-:Y:S01]  /*0e40*/  @!P1 STG.E.64 desc[UR4][R4.64], R8 ;  /* 0x0000000804009986 */ /* 0x0001e2000c101b04 */
[----:B------:R-:W-:Y:S01]  /*0e50*/  FFMA R12, R13, R0, R8 ;  /* 0x000000000d0c7223 */ /* 0x000fe20000000008 */
[----:B------:R-:W-:Y:S01]  /*0e60*/  FMUL R2, R2, R2 ;  /* 0x0000000202027220 */ /* 0x000fe20000400000 */
[----:B------:R-:W-:-:S03]  /*0e70*/  IADD3.X R7, R3, UR7, RZ, P0, !PT ;  /* 0x0000000703077c10 */ /* 0x000fc600087fe4ff */
[----:B------:R-:W-:Y:S01]  /*0e80*/  FFMA R13, R13, R2, R9 ;  /* 0x000000020d0d7223 */ /* 0x000fe20000000009 */
[----:B------:R-:W-:Y:S06]  /*0e90*/  @P1 EXIT ;  /* 0x000000000000194d */ /* 0x000fec0003800000 */
[----:B------:R-:W-:Y:S01]  /*0ea0*/  STG.E.64 desc[UR4][R6.64], R12 ;  /* 0x0000000c06007986 */ /* 0x000fe2000c101b04 */
[----:B------:R-:W-:Y:S05]  /*0eb0*/  EXIT ;  /* 0x000000000000794d */ /* 0x000fea0003800000 */
.L_x_6:
[----:B------:R-:W-:-:S00]  /*0ec0*/  BRA `(.L_x_6) ;  /* 0xfffffffc00fc7947 */ /* 0x000fc0000383ffff */
[----:B------:R-:W-:-:S00]  /*0ed0*/  NOP ;  /* 0x0000000000007918 */ /* 0x000fc00000000000 */
        /* <DEDUP_REMOVED lines=10> */
.L_x_7:


//--------------------- .nv.global.init           --------------------------
	.section	.nv.global.init,"aw",@progbits
	.align	4
.nv.global.init:
	.type		__cudart_i2opi_f,@object
	.size		__cudart_i2opi_f,(_$_str - __cudart_i2opi_f)
__cudart_i2opi_f:
        /*0000*/ 	.byte	0x41, 0x90, 0x43, 0x3c, 0x99, 0x95, 0x62, 0xdb, 0xc0, 0xdd, 0x34, 0xf5, 0xd1, 0x57, 0x27, 0xfc
        /*0010*/ 	.byte	0x29, 0x15, 0x44, 0x4e, 0x6e, 0x83, 0xf9, 0xa2
	.type		_$_str,@object
	.size		_$_str,(.L_0 - _$_str)
_$_str:
        /*0018*/ 	.byte	0x5f, 0x5f, 0x43, 0x55, 0x44, 0x41, 0x5f, 0x46, 0x54, 0x5a, 0x00
.L_0:


//--------------------- .nv.constant0.triton_poi_fused_add_convolution_mul_pow_reciprocal_sin_view_16 --------------------------
	.section	.nv.constant0.triton_poi_fused_add_convolution_mul_pow_reciprocal_sin_view_16,"a",@progbits
	.sectionflags	@""
	.align	4
.nv.constant0.triton_poi_fused_add_convolution_mul_pow_reciprocal_sin_view_16:
	.zero		588
